	.headerflags	@"EF_CUDA_TEXMODE_UNIFIED EF_CUDA_64BIT_ADDRESS EF_CUDA_ACCELERATORS EF_CUDA_SM90 EF_CUDA_VIRTUAL_SM(EF_CUDA_SM90)"
	.elftype	@"ET_EXEC"


//--------------------- .nv.info                  --------------------------
	.section	.nv.info,"",@"SHT_CUDA_INFO"
	.align	4


	//----- nvinfo : EIATTR_REGCOUNT
	.align		4
        /*0000*/ 	.byte	0x04, 0x2f
        /*0002*/ 	.short	(.L_1 - .L_0)
	.align		4
.L_0:
        /*0004*/ 	.word	index@(triton_poi_fused__to_copy_0)
        /*0008*/ 	.word	0x00000008


	//----- nvinfo : EIATTR_MIN_STACK_SIZE
	.align		4
.L_1:
        /*000c*/ 	.byte	0x04, 0x12
        /*000e*/ 	.short	(.L_3 - .L_2)
	.align		4
.L_2:
        /*0010*/ 	.word	index@(triton_poi_fused__to_copy_0)
        /*0014*/ 	.word	0x00000000


	//----- nvinfo : EIATTR_FRAME_SIZE
	.align		4
.L_3:
        /*0018*/ 	.byte	0x04, 0x11
        /*001a*/ 	.short	(.L_5 - .L_4)
	.align		4
.L_4:
        /*001c*/ 	.word	index@(triton_poi_fused__to_copy_0)
        /*0020*/ 	.word	0x00000000


	//----- nvinfo : EIATTR_MIN_STACK_SIZE
	.align		4
.L_5:
        /*0024*/ 	.byte	0x04, 0x12
        /*0026*/ 	.short	(.L_7 - .L_6)
	.align		4
.L_6:
        /*0028*/ 	.word	index@(triton_poi_fused__to_copy_0)
        /*002c*/ 	.word	0x00000000
.L_7:


//--------------------- .nv.info.triton_poi_fused__to_copy_0 --------------------------
	.section	.nv.info.triton_poi_fused__to_copy_0,"",@"SHT_CUDA_INFO"
	.sectionflags	@""
	.align	4


	//----- nvinfo : EIATTR_CUDA_API_VERSION
	.align		4
        /*0000*/ 	.byte	0x04, 0x37
        /*0002*/ 	.short	(.L_9 - .L_8)
.L_8:
        /*0004*/ 	.word	0x0000007c


	//----- nvinfo : EIATTR_KPARAM_INFO
	.align		4
.L_9:
        /*0008*/ 	.byte	0x04, 0x17
        /*000a*/ 	.short	(.L_11 - .L_10)
.L_10:
        /*000c*/ 	.word	0x00000000
        /*0010*/ 	.short	0x0001
        /*0012*/ 	.short	0x0008
        /*0014*/ 	.byte	0x00, 0xf0, 0x11, 0x00


	//----- nvinfo : EIATTR_KPARAM_INFO
	.align		4
.L_11:
        /*0018*/ 	.byte	0x04, 0x17
        /*001a*/ 	.short	(.L_13 - .L_12)
.L_12:
        /*001c*/ 	.word	0x00000000
        /*0020*/ 	.short	0x0000
        /*0022*/ 	.short	0x0000
        /*0024*/ 	.byte	0x00, 0xf4, 0x21, 0x00


	//----- nvinfo : EIATTR_SPARSE_MMA_MASK
	.align		4
.L_13:
        /*0028*/ 	.byte	0x03, 0x50
        /*002a*/ 	.short	0x0000


	//----- nvinfo : EIATTR_MAXREG_COUNT
	.align		4
        /*002c*/ 	.byte	0x03, 0x1b
        /*002e*/ 	.short	0x00ff


	//----- nvinfo : EIATTR_EXIT_INSTR_OFFSETS
	.align		4
        /*0030*/ 	.byte	0x04, 0x1c
        /*0032*/ 	.short	(.L_15 - .L_14)


	//   ....[0]....
.L_14:
        /*0034*/ 	.word	0x00000090


	//   ....[1]....
        /*0038*/ 	.word	0x000000c0


	//----- nvinfo : EIATTR_REQNTID
	.align		4
.L_15:
        /*003c*/ 	.byte	0x04, 0x10
        /*003e*/ 	.short	(.L_17 - .L_16)
.L_16:
        /*0040*/ 	.word	0x00000020
        /*0044*/ 	.word	0x00000001
        /*0048*/ 	.word	0x00000001


	//----- nvinfo : EIATTR_CBANK_PARAM_SIZE
	.align		4
.L_17:
        /*004c*/ 	.byte	0x03, 0x19
        /*004e*/ 	.short	0x000c


	//----- nvinfo : EIATTR_PARAM_CBANK
	.align		4
        /*0050*/ 	.byte	0x04, 0x0a
        /*0052*/ 	.short	(.L_19 - .L_18)
	.align		4
.L_18:
        /*0054*/ 	.word	index@(.nv.constant0.triton_poi_fused__to_copy_0)
        /*0058*/ 	.short	0x0210
        /*005a*/ 	.short	0x000c


	//----- nvinfo : EIATTR_SW_WAR
	.align		4
.L_19:
        /*005c*/ 	.byte	0x04, 0x36
        /*005e*/ 	.short	(.L_21 - .L_20)
.L_20:
        /*0060*/ 	.word	0x00000008
.L_21:


//--------------------- .nv.callgraph             --------------------------
	.section	.nv.callgraph,"",@"SHT_CUDA_CALLGRAPH"
	.align	4
	.sectionentsize	8
	.align		4
        /*0000*/ 	.word	0x00000000
	.align		4
        /*0004*/ 	.word	0xffffffff
	.align		4
        /*0008*/ 	.word	0x00000000
	.align		4
        /*000c*/ 	.word	0xfffffffe
	.align		4
        /*0010*/ 	.word	0x00000000
	.align		4
        /*0014*/ 	.word	0xfffffffd
	.align		4
        /*0018*/ 	.word	0x00000000
	.align		4
        /*001c*/ 	.word	0xfffffffc


//--------------------- .text.triton_poi_fused__to_copy_0 --------------------------
	.section	.text.triton_poi_fused__to_copy_0,"ax",@progbits
	.align	128
        .global         triton_poi_fused__to_copy_0
        .type           triton_poi_fused__to_copy_0,@function
        .size           triton_poi_fused__to_copy_0,(.L_x_1 - triton_poi_fused__to_copy_0)
        .other          triton_poi_fused__to_copy_0,@"STO_CUDA_ENTRY STV_DEFAULT"
triton_poi_fused__to_copy_0:
.text.triton_poi_fused__to_copy_0:
[----:B------:R-:W0:Y:S02]  /*0000*/  LDC R1, c[0x0][0x28] ;  /* 0x00000a00ff017b82 */ /* 0x000e240000000800 */
[----:B------:R-:W1:Y:S01]  /*0010*/  S2R R4, SR_TID.X ;  /* 0x0000000000047919 */ /* 0x000e620000002100 */
[----:B------:R-:W2:Y:S01]  /*0020*/  LDC.64 R2, c[0x0][0x210] ;  /* 0x00008400ff027b82 */ /* 0x000ea20000000a00 */
[----:B------:R-:W3:Y:S01]  /*0030*/  S2R R5, SR_CTAID.X ;  /* 0x0000000000057919 */ /* 0x000ee20000002500 */
[C---:B-1----:R-:W-:Y:S02]  /*0040*/  LOP3.LUT R0, R4.reuse, 0x3, RZ, 0xc0, !PT ;  /* 0x0000000304007812 */ /* 0x042fe400078ec0ff */
[----:B------:R-:W-:-:S03]  /*0050*/  LOP3.LUT P0, RZ, R4, 0x1c, RZ, 0xc0, !PT ;  /* 0x0000001c04ff7812 */ /* 0x000fc6000780c0ff */
[----:B---3--:R-:W-:-:S04]  /*0060*/  IMAD R5, R5, 0x4, R0 ;  /* 0x0000000405057824 */ /* 0x008fc800078e0200 */
[C---:B--2---:R-:W-:Y:S01]  /*0070*/  IMAD.WIDE R2, R5.reuse, 0x8, R2 ;  /* 0x0000000805027825 */ /* 0x044fe200078e0202 */
[----:B------:R-:W-:-:S13]  /*0080*/  ISETP.LT.AND P0, PT, R5, 0x4, !P0 ;  /* 0x000000040500780c */ /* 0x000fda0004701270 */
[----:B------:R-:W-:Y:S05]  /*0090*/  @!P0 EXIT ;  /* 0x000000000000894d */ /* 0x000fea0003800000 */
[----:B------:R-:W-:Y:S02]  /*00a0*/  ULDC.64 UR4, c[0x0][0x208] ;  /* 0x0000820000047ab9 */ /* 0x000fe40000000a00 */
[----:B------:R-:W-:Y:S01]  /*00b0*/  STG.E.64 desc[UR4][R2.64], RZ ;  /* 0x000000ff02007986 */ /* 0x000fe2000c101b04 */
[----:B------:R-:W-:Y:S05]  /*00c0*/  EXIT ;  /* 0x000000000000794d */ /* 0x000fea0003800000 */
.L_x_0:
[----:B------:R-:W-:-:S00]  /*00d0*/  BRA `(.L_x_0) ;  /* 0xfffffffc00fc7947 */ /* 0x000fc0000383ffff */
[----:B------:R-:W-:-:S00]  /*00e0*/  NOP ;  /* 0x0000000000007918 */ /* 0x000fc00000000000 */
        /* <DEDUP_REMOVED lines=9> */
.L_x_1:


//--------------------- .nv.constant0.triton_poi_fused__to_copy_0 --------------------------
	.section	.nv.constant0.triton_poi_fused__to_copy_0,"a",@progbits
	.sectionflags	@""
	.align	4
.nv.constant0.triton_poi_fused__to_copy_0:
	.zero		540
